//
// Generated by NVIDIA NVVM Compiler
//
// Compiler Build ID: CL-36424714
// Cuda compilation tools, release 13.0, V13.0.88
// Based on NVVM 20.0.0
//

.version 9.0
.target sm_100
.address_size 64

	// .globl	_Z15generate_kernelP17curandStateMtgp32Pfi
.global .align 4 .b8 precalc_xorwow_matrix[102400];
.global .align 4 .b8 precalc_xorwow_offset_matrix[102400];
.global .align 4 .b8 mrg32k3aM1[2304];
.global .align 4 .b8 mrg32k3aM2[2304];
.global .align 4 .b8 mrg32k3aM1SubSeq[2016];
.global .align 4 .b8 mrg32k3aM2SubSeq[2016];
.global .align 4 .b8 mrg32k3aM1Seq[2304];
.global .align 4 .b8 mrg32k3aM2Seq[2304];
.const .align 8 .b8 __cr_lgamma_table[72];

.visible .entry _Z15generate_kernelP17curandStateMtgp32Pfi(
	.param .u64 .ptr .align 1 _Z15generate_kernelP17curandStateMtgp32Pfi_param_0,
	.param .u64 .ptr .align 1 _Z15generate_kernelP17curandStateMtgp32Pfi_param_1,
	.param .u32 _Z15generate_kernelP17curandStateMtgp32Pfi_param_2
)
{
	.reg .pred 	%p<4>;
	.reg .b32 	%r<58>;
	.reg .b32 	%f<3>;
	.reg .b64 	%rd<36>;

	ld.param.u64 	%rd6, [_Z15generate_kernelP17curandStateMtgp32Pfi_param_0];
	ld.param.u64 	%rd7, [_Z15generate_kernelP17curandStateMtgp32Pfi_param_1];
	ld.param.u32 	%r15, [_Z15generate_kernelP17curandStateMtgp32Pfi_param_2];
	mov.u32 	%r1, %tid.x;
	mov.u32 	%r2, %ctaid.x;
	mov.u32 	%r3, %ntid.x;
	mad.lo.s32 	%r56, %r2, %r3, %r1;
	setp.ge.s32 	%p1, %r56, %r15;
	@%p1 bra 	$L__BB0_5;
	cvta.to.global.u64 	%rd8, %rd6;
	mul.wide.u32 	%rd9, %r2, 4112;
	add.s64 	%rd1, %rd8, %rd9;
	mov.u32 	%r16, %ntid.z;
	mov.u32 	%r17, %ntid.y;
	mul.lo.s32 	%r18, %r16, %r17;
	mul.lo.s32 	%r5, %r18, %r3;
	mov.u32 	%r19, %tid.z;
	mov.u32 	%r20, %tid.y;
	mad.lo.s32 	%r21, %r3, %r20, %r1;
	mad.lo.s32 	%r6, %r18, %r19, %r21;
	mov.u32 	%r22, %nctaid.x;
	mul.lo.s32 	%r7, %r3, %r22;
	ld.global.v2.u32 	{%r57, %r23}, [%rd1+4096];
	ld.global.u64 	%rd10, [%rd1+4104];
	cvta.to.global.u64 	%rd2, %rd10;
	mul.wide.s32 	%rd11, %r23, 4;
	add.s64 	%rd3, %rd2, %rd11;
	mul.wide.s32 	%rd12, %r23, 60;
	add.s64 	%rd4, %rd3, %rd12;
	cvta.to.global.u64 	%rd5, %rd7;
$L__BB0_2:
	setp.ne.s32 	%p2, %r6, 0;
	ld.global.u32 	%r24, [%rd3];
	add.s32 	%r25, %r57, %r6;
	shl.b32 	%r26, %r25, 2;
	cvt.u64.u32 	%rd13, %r26;
	and.b64  	%rd14, %rd13, 4092;
	add.s64 	%rd15, %rd1, %rd14;
	ld.global.u32 	%r27, [%rd15];
	add.s32 	%r28, %r26, 4;
	cvt.u64.u32 	%rd16, %r28;
	and.b64  	%rd17, %rd16, 4092;
	add.s64 	%rd18, %rd1, %rd17;
	ld.global.u32 	%r29, [%rd18];
	add.s32 	%r30, %r25, %r24;
	shl.b32 	%r31, %r30, 2;
	cvt.u64.u32 	%rd19, %r31;
	and.b64  	%rd20, %rd19, 4092;
	add.s64 	%rd21, %rd1, %rd20;
	ld.global.u32 	%r32, [%rd21];
	ld.global.u32 	%r33, [%rd2+40800];
	and.b32  	%r34, %r33, %r27;
	xor.b32  	%r35, %r34, %r29;
	ld.global.u32 	%r36, [%rd3+39200];
	shl.b32 	%r37, %r35, %r36;
	ld.global.u32 	%r38, [%rd3+40000];
	shr.u32 	%r39, %r32, %r38;
	xor.b32  	%r40, %r39, %r37;
	xor.b32  	%r41, %r40, %r35;
	shl.b32 	%r42, %r41, 2;
	cvt.u64.u32 	%rd22, %r42;
	and.b64  	%rd23, %rd22, 60;
	add.s64 	%rd24, %rd4, %rd23;
	ld.global.u32 	%r43, [%rd24+800];
	xor.b32  	%r44, %r41, %r43;
	add.s32 	%r45, %r26, 1404;
	cvt.u64.u32 	%rd25, %r45;
	and.b64  	%rd26, %rd25, 4092;
	add.s64 	%rd27, %rd1, %rd26;
	st.global.u32 	[%rd27], %r44;
	add.s32 	%r46, %r31, -4;
	cvt.u64.u32 	%rd28, %r46;
	and.b64  	%rd29, %rd28, 4092;
	add.s64 	%rd30, %rd1, %rd29;
	ld.global.u32 	%r47, [%rd30];
	shr.u32 	%r48, %r47, 16;
	xor.b32  	%r49, %r48, %r47;
	shr.u32 	%r50, %r49, 8;
	xor.b32  	%r51, %r50, %r49;
	shl.b32 	%r52, %r51, 2;
	cvt.u64.u32 	%rd31, %r52;
	and.b64  	%rd32, %rd31, 60;
	add.s64 	%rd33, %rd4, %rd32;
	ld.global.u32 	%r53, [%rd33+13600];
	xor.b32  	%r11, %r53, %r44;
	bar.sync 	0;
	@%p2 bra 	$L__BB0_4;
	add.s32 	%r54, %r57, %r5;
	and.b32  	%r57, %r54, 1023;
	st.global.u32 	[%rd1+4096], %r57;
$L__BB0_4:
	bar.sync 	0;
	cvt.rn.f32.u32 	%f1, %r11;
	fma.rn.f32 	%f2, %f1, 0f2F800000, 0f2F000000;
	mul.wide.s32 	%rd34, %r56, 4;
	add.s64 	%rd35, %rd5, %rd34;
	st.global.f32 	[%rd35], %f2;
	add.s32 	%r56, %r56, %r7;
	setp.lt.s32 	%p3, %r56, %r15;
	@%p3 bra 	$L__BB0_2;
$L__BB0_5:
	ret;

}


// ===== COMPILED SASS (sm_100) =====

	.target	sm_100

	.elftype	@"ET_EXEC"


//--------------------- .note.nv.tkinfo           --------------------------
	.section	.note.nv.tkinfo,"",@"SHT_NOTE"
	.sectionflags	@"SHF_NOTE_NV_TKINFO"
	.tkinfo
        /*0018*/ 	.word	0x00000002
        /*0030*/ 	.string	""
        /*0030*/ 	.string	"ptxas"
        /*0030*/ 	.string	"Cuda compilation tools, release 13.0, V13.0.88"
        /*0030*/ 	.string	"Build cuda_13.0.r13.0/compiler.36424714_0"
        /*0030*/ 	.string	"-arch sm_100 -m 64 "



//--------------------- .note.nv.cuinfo           --------------------------
	.section	.note.nv.cuinfo,"",@"SHT_NOTE"
	.sectionflags	@"SHF_NOTE_NV_CUINFO"
        /*0018*/ 	.short	0x0002
        /*001a*/ 	.short	0x0064
        /*001c*/ 	.short	0x0082
	.zero		2


//--------------------- .nv.info                  --------------------------
	.section	.nv.info,"",@"SHT_CUDA_INFO"
	.align	4


	//----- nvinfo : EIATTR_REGCOUNT
	.align		4
        /*0000*/ 	.byte	0x04, 0x2f
        /*0002*/ 	.short	(.L_10 - .L_9)
	.align		4
.L_9:
        /*0004*/ 	.word	index@(_Z15generate_kernelP17curandStateMtgp32Pfi)
        /*0008*/ 	.word	0x0000001e


	//----- nvinfo : EIATTR_FRAME_SIZE
	.align		4
.L_10:
        /*000c*/ 	.byte	0x04, 0x11
        /*000e*/ 	.short	(.L_12 - .L_11)
	.align		4
.L_11:
        /*0010*/ 	.word	index@(_Z15generate_kernelP17curandStateMtgp32Pfi)
        /*0014*/ 	.word	0x00000000


	//----- nvinfo : EIATTR_MIN_STACK_SIZE
	.align		4
.L_12:
        /*0018*/ 	.byte	0x04, 0x12
        /*001a*/ 	.short	(.L_14 - .L_13)
	.align		4
.L_13:
        /*001c*/ 	.word	index@(_Z15generate_kernelP17curandStateMtgp32Pfi)
        /*0020*/ 	.word	0x00000000
.L_14:


//--------------------- .nv.compat                --------------------------
	.section	.nv.compat,"",@"SHT_CUDA_COMPAT_INFO"
	.align	4
        /*0000*/ 	.byte	0x02, 0x09, 0x00, 0x00, 0x02, 0x02, 0x01, 0x00, 0x02, 0x05, 0x05, 0x00, 0x03, 0x07, 0x01, 0x01
        /*0010*/ 	.byte	0x02, 0x03, 0x00, 0x00, 0x02, 0x06, 0x01, 0x00, 0x04, 0x0b, 0x08, 0x00, 0x09, 0x00, 0x00, 0x00
        /*0020*/ 	.byte	0x00, 0x00, 0x00, 0x00


//--------------------- .nv.info._Z15generate_kernelP17curandStateMtgp32Pfi --------------------------
	.section	.nv.info._Z15generate_kernelP17curandStateMtgp32Pfi,"",@"SHT_CUDA_INFO"
	.sectionflags	@""
	.align	4


	//----- nvinfo : EIATTR_CUDA_API_VERSION
	.align		4
        /*0000*/ 	.byte	0x04, 0x37
        /*0002*/ 	.short	(.L_16 - .L_15)
.L_15:
        /*0004*/ 	.word	0x00000082


	//----- nvinfo : EIATTR_KPARAM_INFO
	.align		4
.L_16:
        /*0008*/ 	.byte	0x04, 0x17
        /*000a*/ 	.short	(.L_18 - .L_17)
.L_17:
        /*000c*/ 	.word	0x00000000
        /*0010*/ 	.short	0x0002
        /*0012*/ 	.short	0x0010
        /*0014*/ 	.byte	0x00, 0xf0, 0x11, 0x00


	//----- nvinfo : EIATTR_KPARAM_INFO
	.align		4
.L_18:
        /*0018*/ 	.byte	0x04, 0x17
        /*001a*/ 	.short	(.L_20 - .L_19)
.L_19:
        /*001c*/ 	.word	0x00000000
        /*0020*/ 	.short	0x0001
        /*0022*/ 	.short	0x0008
        /*0024*/ 	.byte	0x00, 0xf5, 0x21, 0x00


	//----- nvinfo : EIATTR_KPARAM_INFO
	.align		4
.L_20:
        /*0028*/ 	.byte	0x04, 0x17
        /*002a*/ 	.short	(.L_22 - .L_21)
.L_21:
        /*002c*/ 	.word	0x00000000
        /*0030*/ 	.short	0x0000
        /*0032*/ 	.short	0x0000
        /*0034*/ 	.byte	0x00, 0xf5, 0x21, 0x00


	//----- nvinfo : EIATTR_SPARSE_MMA_MASK
	.align		4
.L_22:
        /*0038*/ 	.byte	0x03, 0x50
        /*003a*/ 	.short	0x0000


	//----- nvinfo : EIATTR_MAXREG_COUNT
	.align		4
        /*003c*/ 	.byte	0x03, 0x1b
        /*003e*/ 	.short	0x00ff


	//----- nvinfo : EIATTR_NUM_BARRIERS
	.align		4
        /*0040*/ 	.byte	0x02, 0x4c
        /*0042*/ 	.byte	0x01
	.zero		1


	//----- nvinfo : EIATTR_MERCURY_ISA_VERSION
	.align		4
        /*0044*/ 	.byte	0x03, 0x5f
        /*0046*/ 	.short	0x0101


	//----- nvinfo : EIATTR_VRC_CTA_INIT_COUNT
	.align		4
        /*0048*/ 	.byte	0x02, 0x4a
	.zero		1
	.zero		1


	//----- nvinfo : EIATTR_EXIT_INSTR_OFFSETS
	.align		4
        /*004c*/ 	.byte	0x04, 0x1c
        /*004e*/ 	.short	(.L_24 - .L_23)


	//   ....[0]....
.L_23:
        /*0050*/ 	.word	0x00000070


	//   ....[1]....
        /*0054*/ 	.word	0x000005d0


	//----- nvinfo : EIATTR_CRS_STACK_SIZE
	.align		4
.L_24:
        /*0058*/ 	.byte	0x04, 0x1e
        /*005a*/ 	.short	(.L_26 - .L_25)
.L_25:
        /*005c*/ 	.word	0x00000000


	//----- nvinfo : EIATTR_CBANK_PARAM_SIZE
	.align		4
.L_26:
        /*0060*/ 	.byte	0x03, 0x19
        /*0062*/ 	.short	0x0014


	//----- nvinfo : EIATTR_PARAM_CBANK
	.align		4
        /*0064*/ 	.byte	0x04, 0x0a
        /*0066*/ 	.short	(.L_28 - .L_27)
	.align		4
.L_27:
        /*0068*/ 	.word	index@(.nv.constant0._Z15generate_kernelP17curandStateMtgp32Pfi)
        /*006c*/ 	.short	0x0380
        /*006e*/ 	.short	0x0014


	//----- nvinfo : EIATTR_SW_WAR
	.align		4
.L_28:
        /*0070*/ 	.byte	0x04, 0x36
        /*0072*/ 	.short	(.L_30 - .L_29)
.L_29:
        /*0074*/ 	.word	0x00000008
.L_30:


//--------------------- .nv.callgraph             --------------------------
	.section	.nv.callgraph,"",@"SHT_CUDA_CALLGRAPH"
	.align	4
	.sectionentsize	8
	.align		4
        /*0000*/ 	.word	0x00000000
	.align		4
        /*0004*/ 	.word	0xffffffff
	.align		4
        /*0008*/ 	.word	0x00000000
	.align		4
        /*000c*/ 	.word	0xfffffffe
	.align		4
        /*0010*/ 	.word	0x00000000
	.align		4
        /*0014*/ 	.word	0xfffffffd
	.align		4
        /*0018*/ 	.word	0x00000000
	.align		4
        /*001c*/ 	.word	0xfffffffc


//--------------------- .nv.constant4             --------------------------
	.section	.nv.constant4,"a",@progbits
	.align	8
	.align		8
.nv.constant4:
        /*0000*/ 	.dword	precalc_xorwow_matrix
	.align		8
        /*0008*/ 	.dword	precalc_xorwow_offset_matrix
	.align		8
        /*0010*/ 	.dword	mrg32k3aM1
	.align		8
        /*0018*/ 	.dword	mrg32k3aM2
	.align		8
        /*0020*/ 	.dword	mrg32k3aM1SubSeq
	.align		8
        /*0028*/ 	.dword	mrg32k3aM2SubSeq
	.align		8
        /*0030*/ 	.dword	mrg32k3aM1Seq
	.align		8
        /*0038*/ 	.dword	mrg32k3aM2Seq


//--------------------- .nv.constant3             --------------------------
	.section	.nv.constant3,"a",@progbits
	.align	8
.nv.constant3:
	.type		__cr_lgamma_table,@object
	.size		__cr_lgamma_table,(.L_8 - __cr_lgamma_table)
__cr_lgamma_table:
        /*0000*/ 	.byte	0x00, 0x00, 0x00, 0x00, 0x00, 0x00, 0x00, 0x00, 0x00, 0x00, 0x00, 0x00, 0x00, 0x00, 0x00, 0x00
        /*0010*/ 	.byte	0xef, 0x39, 0xfa, 0xfe, 0x42, 0x2e, 0xe6, 0x3f, 0x02, 0x20, 0x2a, 0xfa, 0x0b, 0xab, 0xfc, 0x3f
        /*0020*/ 	.byte	0xf9, 0x2c, 0x92, 0x7c, 0xa7, 0x6c, 0x09, 0x40, 0xc9, 0x79, 0x44, 0x3c, 0x64, 0x26, 0x13, 0x40
        /*0030*/ 	.byte	0xca, 0x01, 0xcf, 0x3a, 0x27, 0x51, 0x1a, 0x40, 0x30, 0xcc, 0x2d, 0xf3, 0xe1, 0x0c, 0x21, 0x40
        /*0040*/ 	.byte	0x0d, 0xb7, 0xfc, 0x82, 0x8e, 0x35, 0x25, 0x40
.L_8:


//--------------------- .text._Z15generate_kernelP17curandStateMtgp32Pfi --------------------------
	.section	.text._Z15generate_kernelP17curandStateMtgp32Pfi,"ax",@progbits
	.align	128
        .global         _Z15generate_kernelP17curandStateMtgp32Pfi
        .type           _Z15generate_kernelP17curandStateMtgp32Pfi,@function
        .size           _Z15generate_kernelP17curandStateMtgp32Pfi,(.L_x_2 - _Z15generate_kernelP17curandStateMtgp32Pfi)
        .other          _Z15generate_kernelP17curandStateMtgp32Pfi,@"STO_CUDA_ENTRY STV_DEFAULT"
_Z15generate_kernelP17curandStateMtgp32Pfi:
.text._Z15generate_kernelP17curandStateMtgp32Pfi:
[----:B------:R-:W-:Y:S01]  /*0000*/  LDC R1, c[0x0][0x37c] ;  /* 0x0000df00ff017b82 */ /* 0x000fe20000000800 */
[----:B------:R-:W0:Y:S01]  /*0010*/  S2R R15, SR_TID.X ;  /* 0x00000000000f7919 */ /* 0x000e220000002100 */
[----:B------:R-:W0:Y:S01]  /*0020*/  LDCU UR5, c[0x0][0x360] ;  /* 0x00006c00ff0577ac */ /* 0x000e220008000800 */
[----:B------:R-:W0:Y:S01]  /*0030*/  S2R R0, SR_CTAID.X ;  /* 0x0000000000007919 */ /* 0x000e220000002500 */
[----:B------:R-:W1:Y:S01]  /*0040*/  LDCU UR4, c[0x0][0x390] ;  /* 0x00007200ff0477ac */ /* 0x000e620008000800 */
[----:B0-----:R-:W-:-:S05]  /*0050*/  IMAD R17, R0, UR5, R15 ;  /* 0x0000000500117c24 */ /* 0x001fca000f8e020f */
[----:B-1----:R-:W-:-:S13]  /*0060*/  ISETP.GE.AND P0, PT, R17, UR4, PT ;  /* 0x0000000411007c0c */ /* 0x002fda000bf06270 */
[----:B------:R-:W-:Y:S05]  /*0070*/  @P0 EXIT ;  /* 0x000000000000094d */ /* 0x000fea0003800000 */
[----:B------:R-:W0:Y:S01]  /*0080*/  LDC.64 R2, c[0x0][0x380] ;  /* 0x0000e000ff027b82 */ /* 0x000e220000000a00 */
[----:B------:R-:W1:Y:S01]  /*0090*/  LDCU.64 UR8, c[0x0][0x358] ;  /* 0x00006b00ff0877ac */ /* 0x000e620008000a00 */
[----:B------:R-:W2:Y:S01]  /*00a0*/  S2R R10, SR_TID.Y ;  /* 0x00000000000a7919 */ /* 0x000ea20000002200 */
[----:B------:R-:W3:Y:S05]  /*00b0*/  LDCU UR4, c[0x0][0x368] ;  /* 0x00006d00ff0477ac */ /* 0x000eea0008000800 */
[----:B------:R-:W4:Y:S01]  /*00c0*/  LDC.64 R8, c[0x0][0x388] ;  /* 0x0000e200ff087b82 */ /* 0x000f220000000a00 */
[----:B------:R-:W0:Y:S02]  /*00d0*/  LDCU UR10, c[0x0][0x390] ;  /* 0x00007200ff0a77ac */ /* 0x000e240008000800 */
[----:B0-----:R-:W-:-:S05]  /*00e0*/  IMAD.WIDE.U32 R2, R0, 0x1010, R2 ;  /* 0x0000101000027825 */ /* 0x001fca00078e0002 */
[----:B-1----:R-:W5:Y:S04]  /*00f0*/  LDG.E.64 R4, desc[UR8][R2.64+0x1008] ;  /* 0x0010080802047981 */ /* 0x002f68000c1e1b00 */
[----:B------:R-:W5:Y:S01]  /*0100*/  LDG.E.64 R6, desc[UR8][R2.64+0x1000] ;  /* 0x0010000802067981 */ /* 0x000f62000c1e1b00 */
[----:B------:R-:W3:Y:S01]  /*0110*/  LDCU UR6, c[0x0][0x364] ;  /* 0x00006c80ff0677ac */ /* 0x000ee20008000800 */
[----:B--2---:R-:W-:Y:S01]  /*0120*/  IMAD R15, R10, UR5, R15 ;  /* 0x000000050a0f7c24 */ /* 0x004fe2000f8e020f */
[----:B------:R-:W0:Y:S01]  /*0130*/  S2R R0, SR_TID.Z ;  /* 0x0000000000007919 */ /* 0x000e220000002300 */
[----:B------:R-:W1:Y:S01]  /*0140*/  LDCU UR7, c[0x0][0x370] ;  /* 0x00006e00ff0777ac */ /* 0x000e620008000800 */
[----:B---3--:R-:W-:-:S04]  /*0150*/  UIMAD UR4, UR4, UR6, URZ ;  /* 0x00000006040472a4 */ /* 0x008fc8000f8e02ff */
[----:B------:R-:W-:Y:S02]  /*0160*/  UIMAD UR6, UR4, UR5, URZ ;  /* 0x00000005040672a4 */ /* 0x000fe4000f8e02ff */
[----:B-1----:R-:W-:Y:S01]  /*0170*/  UIMAD UR5, UR5, UR7, URZ ;  /* 0x00000007050572a4 */ /* 0x002fe2000f8e02ff */
[----:B0-----:R-:W-:Y:S02]  /*0180*/  IMAD R15, R0, UR4, R15 ;  /* 0x00000004000f7c24 */ /* 0x001fe4000f8e020f */
[----:B-----5:R-:W-:-:S04]  /*0190*/  IMAD.WIDE R10, R7, 0x4, R4 ;  /* 0x00000004070a7825 */ /* 0x020fc800078e0204 */
[----:B----4-:R-:W-:-:S07]  /*01a0*/  IMAD.WIDE R12, R7, 0x3c, R10 ;  /* 0x0000003c070c7825 */ /* 0x010fce00078e020a */
.L_x_0:
[----:B-1----:R-:W2:Y:S01]  /*01b0*/  LDG.E R7, desc[UR8][R10.64] ;  /* 0x000000080a077981 */ /* 0x002ea2000c1e1900 */
[----:B------:R-:W-:-:S03]  /*01c0*/  IMAD.IADD R14, R15, 0x1, R6 ;  /* 0x000000010f0e7824 */ /* 0x000fc600078e0206 */
[----:B------:R-:W3:Y:S01]  /*01d0*/  LDG.E R27, desc[UR8][R10.64+0x9c40] ;  /* 0x009c40080a1b7981 */ /* 0x000ee2000c1e1900 */
[----:B------:R-:W-:-:S03]  /*01e0*/  IMAD.SHL.U32 R0, R14, 0x4, RZ ;  /* 0x000000040e007824 */ /* 0x000fc600078e00ff */
[----:B------:R-:W4:Y:S02]  /*01f0*/  LDG.E R25, desc[UR8][R10.64+0x9920] ;  /* 0x009920080a197981 */ /* 0x000f24000c1e1900 */
[----:B------:R-:W-:-:S04]  /*0200*/  LOP3.LUT R23, R0, 0xffc, RZ, 0xc0, !PT ;  /* 0x00000ffc00177812 */ /* 0x000fc800078ec0ff */
[----:B------:R-:W-:-:S05]  /*0210*/  IADD3 R22, P1, PT, R2, R23, RZ ;  /* 0x0000001702167210 */ /* 0x000fca0007f3e0ff */
[----:B------:R-:W-:-:S05]  /*0220*/  IMAD.X R23, RZ, RZ, R3, P1 ;  /* 0x000000ffff177224 */ /* 0x000fca00008e0603 */
[----:B------:R-:W5:Y:S01]  /*0230*/  LDG.E R22, desc[UR8][R22.64] ;  /* 0x0000000816167981 */ /* 0x000f62000c1e1900 */
[----:B--2---:R-:W-:Y:S02]  /*0240*/  IMAD.IADD R7, R7, 0x1, R14 ;  /* 0x0000000107077824 */ /* 0x004fe400078e020e */
[----:B------:R-:W-:Y:S02]  /*0250*/  VIADD R14, R0, 0x4 ;  /* 0x00000004000e7836 */ /* 0x000fe40000000000 */
[----:B------:R-:W-:-:S03]  /*0260*/  IMAD.SHL.U32 R7, R7, 0x4, RZ ;  /* 0x0000000407077824 */ /* 0x000fc600078e00ff */
[----:B------:R-:W-:Y:S02]  /*0270*/  LOP3.LUT R21, R14, 0xffc, RZ, 0xc0, !PT ;  /* 0x00000ffc0e157812 */ /* 0x000fe400078ec0ff */
[----:B------:R-:W-:Y:S01]  /*0280*/  LOP3.LUT R19, R7, 0xffc, RZ, 0xc0, !PT ;  /* 0x00000ffc07137812 */ /* 0x000fe200078ec0ff */
[----:B------:R-:W5:Y:S01]  /*0290*/  LDG.E R14, desc[UR8][R4.64+0x9f60] ;  /* 0x009f6008040e7981 */ /* 0x000f62000c1e1900 */
[C---:B------:R-:W-:Y:S02]  /*02a0*/  IADD3 R20, P0, PT, R2.reuse, R21, RZ ;  /* 0x0000001502147210 */ /* 0x040fe40007f1e0ff */
[----:B------:R-:W-:-:S03]  /*02b0*/  IADD3 R18, P1, PT, R2, R19, RZ ;  /* 0x0000001302127210 */ /* 0x000fc60007f3e0ff */
[--C-:B------:R-:W-:Y:S02]  /*02c0*/  IMAD.X R21, RZ, RZ, R3.reuse, P0 ;  /* 0x000000ffff157224 */ /* 0x100fe400000e0603 */
[----:B------:R-:W-:-:S04]  /*02d0*/  IMAD.X R19, RZ, RZ, R3, P1 ;  /* 0x000000ffff137224 */ /* 0x000fc800008e0603 */
[----:B------:R-:W5:Y:S04]  /*02e0*/  LDG.E R21, desc[UR8][R20.64] ;  /* 0x0000000814157981 */ /* 0x000f68000c1e1900 */
[----:B------:R-:W3:Y:S01]  /*02f0*/  LDG.E R18, desc[UR8][R18.64] ;  /* 0x0000000812127981 */ /* 0x000ee2000c1e1900 */
[----:B-----5:R-:W-:Y:S02]  /*0300*/  LOP3.LUT R14, R21, R14, R22, 0x78, !PT ;  /* 0x0000000e150e7212 */ /* 0x020fe400078e7816 */
[----:B---3--:R-:W-:Y:S02]  /*0310*/  SHF.R.U32.HI R27, RZ, R27, R18 ;  /* 0x0000001bff1b7219 */ /* 0x008fe40000011612 */
[----:B----4-:R-:W-:-:S04]  /*0320*/  SHF.L.U32 R25, R14, R25, RZ ;  /* 0x000000190e197219 */ /* 0x010fc800000006ff */
[----:B------:R-:W-:-:S05]  /*0330*/  LOP3.LUT R25, R14, R27, R25, 0x96, !PT ;  /* 0x0000001b0e197212 */ /* 0x000fca00078e9619 */
[----:B------:R-:W-:-:S05]  /*0340*/  IMAD.SHL.U32 R14, R25, 0x4, RZ ;  /* 0x00000004190e7824 */ /* 0x000fca00078e00ff */
[----:B------:R-:W-:-:S04]  /*0350*/  LOP3.LUT R23, R14, 0x3c, RZ, 0xc0, !PT ;  /* 0x0000003c0e177812 */ /* 0x000fc800078ec0ff */
[----:B------:R-:W-:-:S05]  /*0360*/  IADD3 R20, P0, PT, R12, R23, RZ ;  /* 0x000000170c147210 */ /* 0x000fca0007f1e0ff */
[----:B------:R-:W-:-:S05]  /*0370*/  IMAD.X R21, RZ, RZ, R13, P0 ;  /* 0x000000ffff157224 */ /* 0x000fca00000e060d */
[----:B------:R-:W2:Y:S01]  /*0380*/  LDG.E R20, desc[UR8][R20.64+0x320] ;  /* 0x0003200814147981 */ /* 0x000ea2000c1e1900 */
[----:B------:R-:W-:Y:S02]  /*0390*/  VIADD R0, R0, 0x57c ;  /* 0x0000057c00007836 */ /* 0x000fe40000000000 */
[----:B------:R-:W-:-:S03]  /*03a0*/  VIADD R7, R7, 0xfffffffc ;  /* 0xfffffffc07077836 */ /* 0x000fc60000000000 */
[----:B------:R-:W-:Y:S02]  /*03b0*/  LOP3.LUT R19, R0, 0xffc, RZ, 0xc0, !PT ;  /* 0x00000ffc00137812 */ /* 0x000fe400078ec0ff */
[----:B------:R-:W-:Y:S02]  /*03c0*/  LOP3.LUT R7, R7, 0xffc, RZ, 0xc0, !PT ;  /* 0x00000ffc07077812 */ /* 0x000fe400078ec0ff */
[C---:B------:R-:W-:Y:S02]  /*03d0*/  IADD3 R18, P0, PT, R2.reuse, R19, RZ ;  /* 0x0000001302127210 */ /* 0x040fe40007f1e0ff */
[----:B------:R-:W-:-:S03]  /*03e0*/  IADD3 R22, P1, PT, R2, R7, RZ ;  /* 0x0000000702167210 */ /* 0x000fc60007f3e0ff */
[--C-:B------:R-:W-:Y:S02]  /*03f0*/  IMAD.X R19, RZ, RZ, R3.reuse, P0 ;  /* 0x000000ffff137224 */ /* 0x100fe400000e0603 */
[----:B------:R-:W-:Y:S01]  /*0400*/  IMAD.X R23, RZ, RZ, R3, P1 ;  /* 0x000000ffff177224 */ /* 0x000fe200008e0603 */
[----:B--2---:R-:W-:-:S05]  /*0410*/  LOP3.LUT R25, R25, R20, RZ, 0x3c, !PT ;  /* 0x0000001419197212 */ /* 0x004fca00078e3cff */
[----:B------:R0:W-:Y:S04]  /*0420*/  STG.E desc[UR8][R18.64], R25 ;  /* 0x0000001912007986 */ /* 0x0001e8000c101908 */
[----:B------:R-:W2:Y:S02]  /*0430*/  LDG.E R22, desc[UR8][R22.64] ;  /* 0x0000000816167981 */ /* 0x000ea4000c1e1900 */
[----:B--2---:R-:W-:-:S04]  /*0440*/  SHF.R.U32.HI R7, RZ, 0x10, R22 ;  /* 0x00000010ff077819 */ /* 0x004fc80000011616 */
[----:B------:R-:W-:-:S04]  /*0450*/  LOP3.LUT R7, R7, R22, RZ, 0x3c, !PT ;  /* 0x0000001607077212 */ /* 0x000fc800078e3cff */
[----:B------:R-:W-:-:S04]  /*0460*/  SHF.R.U32.HI R0, RZ, 0x8, R7 ;  /* 0x00000008ff007819 */ /* 0x000fc80000011607 */
[----:B------:R-:W-:-:S05]  /*0470*/  LOP3.LUT R0, R0, R7, RZ, 0x3c, !PT ;  /* 0x0000000700007212 */ /* 0x000fca00078e3cff */
[----:B------:R-:W-:-:S05]  /*0480*/  IMAD.SHL.U32 R0, R0, 0x4, RZ ;  /* 0x0000000400007824 */ /* 0x000fca00078e00ff */
[----:B------:R-:W-:-:S04]  /*0490*/  LOP3.LUT R21, R0, 0x3c, RZ, 0xc0, !PT ;  /* 0x0000003c00157812 */ /* 0x000fc800078ec0ff */
[----:B------:R-:W-:-:S05]  /*04a0*/  IADD3 R20, P0, PT, R12, R21, RZ ;  /* 0x000000150c147210 */ /* 0x000fca0007f1e0ff */
[----:B------:R-:W-:-:S05]  /*04b0*/  IMAD.X R21, RZ, RZ, R13, P0 ;  /* 0x000000ffff157224 */ /* 0x000fca00000e060d */
[----:B------:R-:W2:Y:S01]  /*04c0*/  LDG.E R20, desc[UR8][R20.64+0x3520] ;  /* 0x0035200814147981 */ /* 0x000ea2000c1e1900 */
[----:B------:R-:W-:Y:S05]  /*04d0*/  WARPSYNC.ALL ;  /* 0x0000000000007948 */ /* 0x000fea0003800000 */
[----:B------:R-:W-:Y:S01]  /*04e0*/  BAR.SYNC.DEFER_BLOCKING 0x0 ;  /* 0x0000000000007b1d */ /* 0x000fe20000010000 */
[----:B------:R-:W-:-:S13]  /*04f0*/  ISETP.NE.AND P0, PT, R15, RZ, PT ;  /* 0x000000ff0f00720c */ /* 0x000fda0003f05270 */
[----:B------:R-:W-:-:S05]  /*0500*/  @!P0 VIADD R0, R6, UR6 ;  /* 0x0000000606008c36 */ /* 0x000fca0008000000 */
[----:B------:R-:W-:-:S05]  /*0510*/  @!P0 LOP3.LUT R6, R0, 0x3ff, RZ, 0xc0, !PT ;  /* 0x000003ff00068812 */ /* 0x000fca00078ec0ff */
[----:B------:R1:W-:Y:S01]  /*0520*/  @!P0 STG.E desc[UR8][R2.64+0x1000], R6 ;  /* 0x0010000602008986 */ /* 0x0003e2000c101908 */
[----:B------:R-:W-:Y:S02]  /*0530*/  IMAD.MOV.U32 R14, RZ, RZ, 0x2f800000 ;  /* 0x2f800000ff0e7424 */ /* 0x000fe400078e00ff */
[----:B0-----:R-:W-:-:S04]  /*0540*/  IMAD.WIDE R18, R17, 0x4, R8 ;  /* 0x0000000411127825 */ /* 0x001fc800078e0208 */
[----:B------:R-:W-:Y:S01]  /*0550*/  VIADD R17, R17, UR5 ;  /* 0x0000000511117c36 */ /* 0x000fe20008000000 */
[----:B------:R-:W-:Y:S04]  /*0560*/  BAR.SYNC.DEFER_BLOCKING 0x0 ;  /* 0x0000000000007b1d */ /* 0x000fe80000010000 */
[----:B------:R-:W-:Y:S02]  /*0570*/  ISETP.GE.AND P0, PT, R17, UR10, PT ;  /* 0x0000000a11007c0c */ /* 0x000fe4000bf06270 */
[----:B--2---:R-:W-:-:S04]  /*0580*/  LOP3.LUT R7, R20, R25, RZ, 0x3c, !PT ;  /* 0x0000001914077212 */ /* 0x004fc800078e3cff */
[----:B------:R-:W-:-:S05]  /*0590*/  I2FP.F32.U32 R7, R7 ;  /* 0x0000000700077245 */ /* 0x000fca0000201000 */
[----:B------:R-:W-:-:S05]  /*05a0*/  FFMA R7, R7, R14, 1.1641532182693481445e-10 ;  /* 0x2f00000007077423 */ /* 0x000fca000000000e */
[----:B------:R1:W-:Y:S01]  /*05b0*/  STG.E desc[UR8][R18.64], R7 ;  /* 0x0000000712007986 */ /* 0x0003e2000c101908 */
[----:B------:R-:W-:Y:S05]  /*05c0*/  @!P0 BRA `(.L_x_0) ;  /* 0xfffffff800f88947 */ /* 0x000fea000383ffff */
[----:B------:R-:W-:Y:S05]  /*05d0*/  EXIT ;  /* 0x000000000000794d */ /* 0x000fea0003800000 */
.L_x_1:
[----:B------:R-:W-:-:S00]  /*05e0*/  BRA `(.L_x_1) ;  /* 0xfffffffc00fc7947 */ /* 0x000fc0000383ffff */
[----:B------:R-:W-:-:S00]  /*05f0*/  NOP ;  /* 0x0000000000007918 */ /* 0x000fc00000000000 */
        /* <DEDUP_REMOVED lines=8> */
.L_x_2:


//--------------------- .nv.global.init           --------------------------
	.section	.nv.global.init,"aw",@progbits
	.align	4
.nv.global.init:
	.type		mrg32k3aM1SubSeq,@object
	.size		mrg32k3aM1SubSeq,(mrg32k3aM2SubSeq - mrg32k3aM1SubSeq)
mrg32k3aM1SubSeq:
        /*0000*/ 	.byte	0x0b, 0xcc, 0xee, 0x04, 0x73, 0x29, 0x8b, 0x6f, 0xf6, 0x53, 0x03, 0xf6, 0x23, 0xf6, 0xea, 0xda
        /* <DEDUP_REMOVED lines=125> */
	.type		mrg32k3aM2SubSeq,@object
	.size		mrg32k3aM2SubSeq,(mrg32k3aM1 - mrg32k3aM2SubSeq)
mrg32k3aM2SubSeq:
        /* <DEDUP_REMOVED lines=126> */
	.type		mrg32k3aM1,@object
	.size		mrg32k3aM1,(mrg32k3aM1Seq - mrg32k3aM1)
mrg32k3aM1:
        /* <DEDUP_REMOVED lines=144> */
	.type		mrg32k3aM1Seq,@object
	.size		mrg32k3aM1Seq,(mrg32k3aM2 - mrg32k3aM1Seq)
mrg32k3aM1Seq:
        /* <DEDUP_REMOVED lines=144> */
	.type		mrg32k3aM2,@object
	.size		mrg32k3aM2,(mrg32k3aM2Seq - mrg32k3aM2)
mrg32k3aM2:
        /* <DEDUP_REMOVED lines=144> */
	.type		mrg32k3aM2Seq,@object
	.size		mrg32k3aM2Seq,(precalc_xorwow_matrix - mrg32k3aM2Seq)
mrg32k3aM2Seq:
        /* <DEDUP_REMOVED lines=144> */
	.type		precalc_xorwow_matrix,@object
	.size		precalc_xorwow_matrix,(precalc_xorwow_offset_matrix - precalc_xorwow_matrix)
precalc_xorwow_matrix:
        /* <DEDUP_REMOVED lines=6400> */
	.type		precalc_xorwow_offset_matrix,@object
	.size		precalc_xorwow_offset_matrix,(.L_1 - precalc_xorwow_offset_matrix)
precalc_xorwow_offset_matrix:
        /* <DEDUP_REMOVED lines=6400> */
.L_1:


//--------------------- .nv.shared.reserved.0     --------------------------
	.section	.nv.shared.reserved.0,"aw",@nobits
	.weak		__nv_reservedSMEM_offset_0_alias
	.size		__nv_reservedSMEM_offset_0_alias, 0, 64
	.other		__nv_reservedSMEM_offset_0_alias,@"STO_CUDA_RESERVED_SHARED STV_DEFAULT"
__nv_reservedSMEM_offset_0_alias:
	.zero		0
	.zero		64


//--------------------- .nv.constant0._Z15generate_kernelP17curandStateMtgp32Pfi --------------------------
	.section	.nv.constant0._Z15generate_kernelP17curandStateMtgp32Pfi,"a",@progbits
	.sectionflags	@""
	.align	4
.nv.constant0._Z15generate_kernelP17curandStateMtgp32Pfi:
	.zero		916


//--------------------- SYMBOLS --------------------------

	.type		.nv.reservedSmem.offset0,@object
	.size		.nv.reservedSmem.offset0,0x4
